//
// Generated by NVIDIA NVVM Compiler
//
// Compiler Build ID: CL-36424714
// Cuda compilation tools, release 13.0, V13.0.88
// Based on NVVM 20.0.0
//

.version 9.0
.target sm_100
.address_size 64

	// .globl	_Z13calcEmissionsPKdPiS1_S1_S1_iiS0_Pd

.visible .entry _Z13calcEmissionsPKdPiS1_S1_S1_iiS0_Pd(
	.param .u64 .ptr .align 1 _Z13calcEmissionsPKdPiS1_S1_S1_iiS0_Pd_param_0,
	.param .u64 .ptr .align 1 _Z13calcEmissionsPKdPiS1_S1_S1_iiS0_Pd_param_1,
	.param .u64 .ptr .align 1 _Z13calcEmissionsPKdPiS1_S1_S1_iiS0_Pd_param_2,
	.param .u64 .ptr .align 1 _Z13calcEmissionsPKdPiS1_S1_S1_iiS0_Pd_param_3,
	.param .u64 .ptr .align 1 _Z13calcEmissionsPKdPiS1_S1_S1_iiS0_Pd_param_4,
	.param .u32 _Z13calcEmissionsPKdPiS1_S1_S1_iiS0_Pd_param_5,
	.param .u32 _Z13calcEmissionsPKdPiS1_S1_S1_iiS0_Pd_param_6,
	.param .u64 .ptr .align 1 _Z13calcEmissionsPKdPiS1_S1_S1_iiS0_Pd_param_7,
	.param .u64 .ptr .align 1 _Z13calcEmissionsPKdPiS1_S1_S1_iiS0_Pd_param_8
)
{
	.reg .pred 	%p<11>;
	.reg .b32 	%r<45>;
	.reg .b64 	%rd<49>;
	.reg .b64 	%fd<71>;

	ld.param.u64 	%rd7, [_Z13calcEmissionsPKdPiS1_S1_S1_iiS0_Pd_param_0];
	ld.param.u64 	%rd8, [_Z13calcEmissionsPKdPiS1_S1_S1_iiS0_Pd_param_1];
	ld.param.u64 	%rd9, [_Z13calcEmissionsPKdPiS1_S1_S1_iiS0_Pd_param_2];
	ld.param.u64 	%rd4, [_Z13calcEmissionsPKdPiS1_S1_S1_iiS0_Pd_param_3];
	ld.param.u64 	%rd5, [_Z13calcEmissionsPKdPiS1_S1_S1_iiS0_Pd_param_4];
	ld.param.u64 	%rd10, [_Z13calcEmissionsPKdPiS1_S1_S1_iiS0_Pd_param_7];
	cvta.to.global.u64 	%rd1, %rd10;
	cvta.to.global.u64 	%rd2, %rd7;
	cvta.to.global.u64 	%rd11, %rd9;
	cvta.to.global.u64 	%rd12, %rd8;
	mov.u32 	%r1, %tid.x;
	mul.wide.u32 	%rd13, %r1, 4;
	add.s64 	%rd14, %rd12, %rd13;
	ld.global.u32 	%r38, [%rd14];
	add.s64 	%rd15, %rd11, %rd13;
	ld.global.u32 	%r3, [%rd15];
	setp.ge.s32 	%p1, %r38, %r3;
	mov.f64 	%fd69, 0d0000000000000000;
	@%p1 bra 	$L__BB0_15;
	cvta.to.global.u64 	%rd16, %rd4;
	cvta.to.global.u64 	%rd17, %rd5;
	add.s64 	%rd19, %rd16, %rd13;
	ld.global.u32 	%r4, [%rd19];
	add.s64 	%rd20, %rd17, %rd13;
	ld.global.u32 	%r5, [%rd20];
	add.s32 	%r28, %r4, 1;
	max.s32 	%r29, %r5, %r28;
	sub.s32 	%r30, %r29, %r4;
	and.b32  	%r6, %r30, 7;
	sub.s32 	%r7, %r4, %r29;
	and.b32  	%r8, %r30, 3;
	and.b32  	%r9, %r30, 1;
	and.b32  	%r31, %r30, -8;
	neg.s32 	%r10, %r31;
	mov.f64 	%fd69, 0d0000000000000000;
$L__BB0_2:
	setp.ge.s32 	%p2, %r4, %r5;
	@%p2 bra 	$L__BB0_14;
	ld.param.u32 	%r37, [_Z13calcEmissionsPKdPiS1_S1_S1_iiS0_Pd_param_6];
	ld.param.u32 	%r36, [_Z13calcEmissionsPKdPiS1_S1_S1_iiS0_Pd_param_5];
	setp.gt.u32 	%p3, %r7, -8;
	mul.lo.s32 	%r32, %r38, %r36;
	cvt.s64.s32 	%rd3, %r32;
	mul.lo.s32 	%r12, %r38, %r37;
	mov.u32 	%r42, %r4;
	@%p3 bra 	$L__BB0_6;
	add.s32 	%r39, %r4, %r12;
	mov.u32 	%r40, %r10;
	mov.u32 	%r42, %r4;
$L__BB0_5:
	.pragma "nounroll";
	cvt.s64.s32 	%rd21, %r42;
	add.s64 	%rd22, %rd3, %rd21;
	shl.b64 	%rd23, %rd22, 3;
	add.s64 	%rd24, %rd2, %rd23;
	mul.wide.s32 	%rd25, %r39, 8;
	add.s64 	%rd26, %rd1, %rd25;
	ld.global.f64 	%fd18, [%rd24];
	ld.global.f64 	%fd19, [%rd26];
	fma.rn.f64 	%fd20, %fd18, %fd19, %fd69;
	ld.global.f64 	%fd21, [%rd24+8];
	ld.global.f64 	%fd22, [%rd26+8];
	fma.rn.f64 	%fd23, %fd21, %fd22, %fd20;
	ld.global.f64 	%fd24, [%rd24+16];
	ld.global.f64 	%fd25, [%rd26+16];
	fma.rn.f64 	%fd26, %fd24, %fd25, %fd23;
	ld.global.f64 	%fd27, [%rd24+24];
	ld.global.f64 	%fd28, [%rd26+24];
	fma.rn.f64 	%fd29, %fd27, %fd28, %fd26;
	ld.global.f64 	%fd30, [%rd24+32];
	ld.global.f64 	%fd31, [%rd26+32];
	fma.rn.f64 	%fd32, %fd30, %fd31, %fd29;
	ld.global.f64 	%fd33, [%rd24+40];
	ld.global.f64 	%fd34, [%rd26+40];
	fma.rn.f64 	%fd35, %fd33, %fd34, %fd32;
	ld.global.f64 	%fd36, [%rd24+48];
	ld.global.f64 	%fd37, [%rd26+48];
	fma.rn.f64 	%fd38, %fd36, %fd37, %fd35;
	ld.global.f64 	%fd39, [%rd24+56];
	ld.global.f64 	%fd40, [%rd26+56];
	fma.rn.f64 	%fd69, %fd39, %fd40, %fd38;
	add.s32 	%r42, %r42, 8;
	add.s32 	%r40, %r40, 8;
	add.s32 	%r39, %r39, 8;
	setp.ne.s32 	%p4, %r40, 0;
	@%p4 bra 	$L__BB0_5;
$L__BB0_6:
	setp.eq.s32 	%p5, %r6, 0;
	@%p5 bra 	$L__BB0_14;
	setp.lt.u32 	%p6, %r6, 4;
	@%p6 bra 	$L__BB0_9;
	cvt.s64.s32 	%rd27, %r42;
	add.s64 	%rd28, %rd27, %rd3;
	shl.b64 	%rd29, %rd28, 3;
	add.s64 	%rd30, %rd2, %rd29;
	ld.global.f64 	%fd42, [%rd30];
	add.s32 	%r33, %r42, %r12;
	mul.wide.s32 	%rd31, %r33, 8;
	add.s64 	%rd32, %rd1, %rd31;
	ld.global.f64 	%fd43, [%rd32];
	fma.rn.f64 	%fd44, %fd42, %fd43, %fd69;
	ld.global.f64 	%fd45, [%rd30+8];
	ld.global.f64 	%fd46, [%rd32+8];
	fma.rn.f64 	%fd47, %fd45, %fd46, %fd44;
	ld.global.f64 	%fd48, [%rd30+16];
	ld.global.f64 	%fd49, [%rd32+16];
	fma.rn.f64 	%fd50, %fd48, %fd49, %fd47;
	ld.global.f64 	%fd51, [%rd30+24];
	ld.global.f64 	%fd52, [%rd32+24];
	fma.rn.f64 	%fd69, %fd51, %fd52, %fd50;
	add.s32 	%r42, %r42, 4;
$L__BB0_9:
	setp.eq.s32 	%p7, %r8, 0;
	@%p7 bra 	$L__BB0_14;
	setp.eq.s32 	%p8, %r8, 1;
	@%p8 bra 	$L__BB0_12;
	cvt.s64.s32 	%rd33, %r42;
	add.s64 	%rd34, %rd33, %rd3;
	shl.b64 	%rd35, %rd34, 3;
	add.s64 	%rd36, %rd2, %rd35;
	ld.global.f64 	%fd54, [%rd36];
	add.s32 	%r34, %r42, %r12;
	mul.wide.s32 	%rd37, %r34, 8;
	add.s64 	%rd38, %rd1, %rd37;
	ld.global.f64 	%fd55, [%rd38];
	fma.rn.f64 	%fd56, %fd54, %fd55, %fd69;
	ld.global.f64 	%fd57, [%rd36+8];
	ld.global.f64 	%fd58, [%rd38+8];
	fma.rn.f64 	%fd69, %fd57, %fd58, %fd56;
	add.s32 	%r42, %r42, 2;
$L__BB0_12:
	setp.eq.s32 	%p9, %r9, 0;
	@%p9 bra 	$L__BB0_14;
	cvt.s64.s32 	%rd39, %r42;
	add.s64 	%rd40, %rd39, %rd3;
	shl.b64 	%rd41, %rd40, 3;
	add.s64 	%rd42, %rd2, %rd41;
	ld.global.f64 	%fd59, [%rd42];
	add.s32 	%r35, %r42, %r12;
	mul.wide.s32 	%rd43, %r35, 8;
	add.s64 	%rd44, %rd1, %rd43;
	ld.global.f64 	%fd60, [%rd44];
	fma.rn.f64 	%fd69, %fd59, %fd60, %fd69;
$L__BB0_14:
	add.s32 	%r38, %r38, 1;
	setp.lt.s32 	%p10, %r38, %r3;
	@%p10 bra 	$L__BB0_2;
$L__BB0_15:
	ld.param.u64 	%rd48, [_Z13calcEmissionsPKdPiS1_S1_S1_iiS0_Pd_param_8];
	cvta.to.global.u64 	%rd45, %rd48;
	mul.wide.u32 	%rd46, %r1, 8;
	add.s64 	%rd47, %rd45, %rd46;
	st.global.f64 	[%rd47], %fd69;
	ret;

}


// ===== COMPILED SASS (sm_100) =====

	.target	sm_100

	.elftype	@"ET_EXEC"


//--------------------- .note.nv.tkinfo           --------------------------
	.section	.note.nv.tkinfo,"",@"SHT_NOTE"
	.sectionflags	@"SHF_NOTE_NV_TKINFO"
	.tkinfo
        /*0018*/ 	.word	0x00000002
        /*0030*/ 	.string	""
        /*0030*/ 	.string	"ptxas"
        /*0030*/ 	.string	"Cuda compilation tools, release 13.0, V13.0.88"
        /*0030*/ 	.string	"Build cuda_13.0.r13.0/compiler.36424714_0"
        /*0030*/ 	.string	"-arch sm_100 -m 64 "



//--------------------- .note.nv.cuinfo           --------------------------
	.section	.note.nv.cuinfo,"",@"SHT_NOTE"
	.sectionflags	@"SHF_NOTE_NV_CUINFO"
        /*0018*/ 	.short	0x0002
        /*001a*/ 	.short	0x0064
        /*001c*/ 	.short	0x0082
	.zero		2


//--------------------- .nv.info                  --------------------------
	.section	.nv.info,"",@"SHT_CUDA_INFO"
	.align	4


	//----- nvinfo : EIATTR_REGCOUNT
	.align		4
        /*0000*/ 	.byte	0x04, 0x2f
        /*0002*/ 	.short	(.L_1 - .L_0)
	.align		4
.L_0:
        /*0004*/ 	.word	index@(_Z13calcEmissionsPKdPiS1_S1_S1_iiS0_Pd)
        /*0008*/ 	.word	0x00000020


	//----- nvinfo : EIATTR_FRAME_SIZE
	.align		4
.L_1:
        /*000c*/ 	.byte	0x04, 0x11
        /*000e*/ 	.short	(.L_3 - .L_2)
	.align		4
.L_2:
        /*0010*/ 	.word	index@(_Z13calcEmissionsPKdPiS1_S1_S1_iiS0_Pd)
        /*0014*/ 	.word	0x00000000


	//----- nvinfo : EIATTR_MIN_STACK_SIZE
	.align		4
.L_3:
        /*0018*/ 	.byte	0x04, 0x12
        /*001a*/ 	.short	(.L_5 - .L_4)
	.align		4
.L_4:
        /*001c*/ 	.word	index@(_Z13calcEmissionsPKdPiS1_S1_S1_iiS0_Pd)
        /*0020*/ 	.word	0x00000000
.L_5:


//--------------------- .nv.compat                --------------------------
	.section	.nv.compat,"",@"SHT_CUDA_COMPAT_INFO"
	.align	4
        /*0000*/ 	.byte	0x02, 0x09, 0x00, 0x00, 0x02, 0x02, 0x01, 0x00, 0x02, 0x05, 0x05, 0x00, 0x03, 0x07, 0x01, 0x01
        /*0010*/ 	.byte	0x02, 0x03, 0x00, 0x00, 0x02, 0x06, 0x01, 0x00, 0x04, 0x0b, 0x08, 0x00, 0x01, 0x00, 0x00, 0x00
        /*0020*/ 	.byte	0x00, 0x00, 0x00, 0x00


//--------------------- .nv.info._Z13calcEmissionsPKdPiS1_S1_S1_iiS0_Pd --------------------------
	.section	.nv.info._Z13calcEmissionsPKdPiS1_S1_S1_iiS0_Pd,"",@"SHT_CUDA_INFO"
	.sectionflags	@""
	.align	4


	//----- nvinfo : EIATTR_CUDA_API_VERSION
	.align		4
        /*0000*/ 	.byte	0x04, 0x37
        /*0002*/ 	.short	(.L_7 - .L_6)
.L_6:
        /*0004*/ 	.word	0x00000082


	//----- nvinfo : EIATTR_KPARAM_INFO
	.align		4
.L_7:
        /*0008*/ 	.byte	0x04, 0x17
        /*000a*/ 	.short	(.L_9 - .L_8)
.L_8:
        /*000c*/ 	.word	0x00000000
        /*0010*/ 	.short	0x0008
        /*0012*/ 	.short	0x0038
        /*0014*/ 	.byte	0x00, 0xf5, 0x21, 0x00


	//----- nvinfo : EIATTR_KPARAM_INFO
	.align		4
.L_9:
        /*0018*/ 	.byte	0x04, 0x17
        /*001a*/ 	.short	(.L_11 - .L_10)
.L_10:
        /*001c*/ 	.word	0x00000000
        /*0020*/ 	.short	0x0007
        /*0022*/ 	.short	0x0030
        /*0024*/ 	.byte	0x00, 0xf5, 0x21, 0x00


	//----- nvinfo : EIATTR_KPARAM_INFO
	.align		4
.L_11:
        /*0028*/ 	.byte	0x04, 0x17
        /*002a*/ 	.short	(.L_13 - .L_12)
.L_12:
        /*002c*/ 	.word	0x00000000
        /*0030*/ 	.short	0x0006
        /*0032*/ 	.short	0x002c
        /*0034*/ 	.byte	0x00, 0xf0, 0x11, 0x00


	//----- nvinfo : EIATTR_KPARAM_INFO
	.align		4
.L_13:
        /*0038*/ 	.byte	0x04, 0x17
        /*003a*/ 	.short	(.L_15 - .L_14)
.L_14:
        /*003c*/ 	.word	0x00000000
        /*0040*/ 	.short	0x0005
        /*0042*/ 	.short	0x0028
        /*0044*/ 	.byte	0x00, 0xf0, 0x11, 0x00


	//----- nvinfo : EIATTR_KPARAM_INFO
	.align		4
.L_15:
        /*0048*/ 	.byte	0x04, 0x17
        /*004a*/ 	.short	(.L_17 - .L_16)
.L_16:
        /*004c*/ 	.word	0x00000000
        /*0050*/ 	.short	0x0004
        /*0052*/ 	.short	0x0020
        /*0054*/ 	.byte	0x00, 0xf5, 0x21, 0x00


	//----- nvinfo : EIATTR_KPARAM_INFO
	.align		4
.L_17:
        /*0058*/ 	.byte	0x04, 0x17
        /*005a*/ 	.short	(.L_19 - .L_18)
.L_18:
        /*005c*/ 	.word	0x00000000
        /*0060*/ 	.short	0x0003
        /*0062*/ 	.short	0x0018
        /*0064*/ 	.byte	0x00, 0xf5, 0x21, 0x00


	//----- nvinfo : EIATTR_KPARAM_INFO
	.align		4
.L_19:
        /*0068*/ 	.byte	0x04, 0x17
        /*006a*/ 	.short	(.L_21 - .L_20)
.L_20:
        /*006c*/ 	.word	0x00000000
        /*0070*/ 	.short	0x0002
        /*0072*/ 	.short	0x0010
        /*0074*/ 	.byte	0x00, 0xf5, 0x21, 0x00


	//----- nvinfo : EIATTR_KPARAM_INFO
	.align		4
.L_21:
        /*0078*/ 	.byte	0x04, 0x17
        /*007a*/ 	.short	(.L_23 - .L_22)
.L_22:
        /*007c*/ 	.word	0x00000000
        /*0080*/ 	.short	0x0001
        /*0082*/ 	.short	0x0008
        /*0084*/ 	.byte	0x00, 0xf5, 0x21, 0x00


	//----- nvinfo : EIATTR_KPARAM_INFO
	.align		4
.L_23:
        /*0088*/ 	.byte	0x04, 0x17
        /*008a*/ 	.short	(.L_25 - .L_24)
.L_24:
        /*008c*/ 	.word	0x00000000
        /*0090*/ 	.short	0x0000
        /*0092*/ 	.short	0x0000
        /*0094*/ 	.byte	0x00, 0xf5, 0x21, 0x00


	//----- nvinfo : EIATTR_SPARSE_MMA_MASK
	.align		4
.L_25:
        /*0098*/ 	.byte	0x03, 0x50
        /*009a*/ 	.short	0x0000


	//----- nvinfo : EIATTR_MAXREG_COUNT
	.align		4
        /*009c*/ 	.byte	0x03, 0x1b
        /*009e*/ 	.short	0x00ff


	//----- nvinfo : EIATTR_MERCURY_ISA_VERSION
	.align		4
        /*00a0*/ 	.byte	0x03, 0x5f
        /*00a2*/ 	.short	0x0101


	//----- nvinfo : EIATTR_VRC_CTA_INIT_COUNT
	.align		4
        /*00a4*/ 	.byte	0x02, 0x4a
	.zero		1
	.zero		1


	//----- nvinfo : EIATTR_EXIT_INSTR_OFFSETS
	.align		4
        /*00a8*/ 	.byte	0x04, 0x1c
        /*00aa*/ 	.short	(.L_27 - .L_26)


	//   ....[0]....
.L_26:
        /*00ac*/ 	.word	0x00000920


	//----- nvinfo : EIATTR_CRS_STACK_SIZE
	.align		4
.L_27:
        /*00b0*/ 	.byte	0x04, 0x1e
        /*00b2*/ 	.short	(.L_29 - .L_28)
.L_28:
        /*00b4*/ 	.word	0x00000000


	//----- nvinfo : EIATTR_CBANK_PARAM_SIZE
	.align		4
.L_29:
        /*00b8*/ 	.byte	0x03, 0x19
        /*00ba*/ 	.short	0x0040


	//----- nvinfo : EIATTR_PARAM_CBANK
	.align		4
        /*00bc*/ 	.byte	0x04, 0x0a
        /*00be*/ 	.short	(.L_31 - .L_30)
	.align		4
.L_30:
        /*00c0*/ 	.word	index@(.nv.constant0._Z13calcEmissionsPKdPiS1_S1_S1_iiS0_Pd)
        /*00c4*/ 	.short	0x0380
        /*00c6*/ 	.short	0x0040


	//----- nvinfo : EIATTR_SW_WAR
	.align		4
.L_31:
        /*00c8*/ 	.byte	0x04, 0x36
        /*00ca*/ 	.short	(.L_33 - .L_32)
.L_32:
        /*00cc*/ 	.word	0x00000008
.L_33:


//--------------------- .nv.callgraph             --------------------------
	.section	.nv.callgraph,"",@"SHT_CUDA_CALLGRAPH"
	.align	4
	.sectionentsize	8
	.align		4
        /*0000*/ 	.word	0x00000000
	.align		4
        /*0004*/ 	.word	0xffffffff
	.align		4
        /*0008*/ 	.word	0x00000000
	.align		4
        /*000c*/ 	.word	0xfffffffe
	.align		4
        /*0010*/ 	.word	0x00000000
	.align		4
        /*0014*/ 	.word	0xfffffffd
	.align		4
        /*0018*/ 	.word	0x00000000
	.align		4
        /*001c*/ 	.word	0xfffffffc


//--------------------- .text._Z13calcEmissionsPKdPiS1_S1_S1_iiS0_Pd --------------------------
	.section	.text._Z13calcEmissionsPKdPiS1_S1_S1_iiS0_Pd,"ax",@progbits
	.align	128
        .global         _Z13calcEmissionsPKdPiS1_S1_S1_iiS0_Pd
        .type           _Z13calcEmissionsPKdPiS1_S1_S1_iiS0_Pd,@function
        .size           _Z13calcEmissionsPKdPiS1_S1_S1_iiS0_Pd,(.L_x_11 - _Z13calcEmissionsPKdPiS1_S1_S1_iiS0_Pd)
        .other          _Z13calcEmissionsPKdPiS1_S1_S1_iiS0_Pd,@"STO_CUDA_ENTRY STV_DEFAULT"
_Z13calcEmissionsPKdPiS1_S1_S1_iiS0_Pd:
.text._Z13calcEmissionsPKdPiS1_S1_S1_iiS0_Pd:
[----:B------:R-:W-:Y:S01]  /*0000*/  LDC R1, c[0x0][0x37c] ;  /* 0x0000df00ff017b82 */ /* 0x000fe20000000800 */
[----:B------:R-:W0:Y:S07]  /*0010*/  S2R R0, SR_TID.X ;  /* 0x0000000000007919 */ /* 0x000e2e0000002100 */
[----:B------:R-:W0:Y:S01]  /*0020*/  LDC.64 R2, c[0x0][0x390] ;  /* 0x0000e400ff027b82 */ /* 0x000e220000000a00 */
[----:B------:R-:W1:Y:S01]  /*0030*/  LDCU.64 UR4, c[0x0][0x358] ;  /* 0x00006b00ff0477ac */ /* 0x000e620008000a00 */
[----:B------:R-:W2:Y:S06]  /*0040*/  LDCU.64 UR8, c[0x0][0x380] ;  /* 0x00007000ff0877ac */ /* 0x000eac0008000a00 */
[----:B------:R-:W3:Y:S01]  /*0050*/  LDC.64 R4, c[0x0][0x388] ;  /* 0x0000e200ff047b82 */ /* 0x000ee20000000a00 */
[----:B0-----:R-:W-:-:S04]  /*0060*/  IMAD.WIDE.U32 R2, R0, 0x4, R2 ;  /* 0x0000000400027825 */ /* 0x001fc800078e0002 */
[----:B---3--:R-:W-:Y:S02]  /*0070*/  IMAD.WIDE.U32 R4, R0, 0x4, R4 ;  /* 0x0000000400047825 */ /* 0x008fe400078e0004 */
[----:B-1----:R-:W3:Y:S04]  /*0080*/  LDG.E R2, desc[UR4][R2.64] ;  /* 0x0000000402027981 */ /* 0x002ee8000c1e1900 */
[----:B------:R-:W3:Y:S01]  /*0090*/  LDG.E R8, desc[UR4][R4.64] ;  /* 0x0000000404087981 */ /* 0x000ee2000c1e1900 */
[----:B------:R-:W-:Y:S01]  /*00a0*/  BSSY.RECONVERGENT B1, `(.L_x_0) ;  /* 0x0000084000017945 */ /* 0x000fe20003800200 */
[----:B------:R-:W-:Y:S02]  /*00b0*/  CS2R R14, SRZ ;  /* 0x00000000000e7805 */ /* 0x000fe4000001ff00 */
[----:B---3--:R-:W-:-:S13]  /*00c0*/  ISETP.GE.AND P0, PT, R8, R2, PT ;  /* 0x000000020800720c */ /* 0x008fda0003f06270 */
[----:B--2---:R-:W-:Y:S05]  /*00d0*/  @P0 BRA `(.L_x_1) ;  /* 0x0000000800000947 */ /* 0x004fea0003800000 */
[----:B------:R-:W0:Y:S08]  /*00e0*/  LDC.64 R10, c[0x0][0x398] ;  /* 0x0000e600ff0a7b82 */ /* 0x000e300000000a00 */
[----:B------:R-:W1:Y:S01]  /*00f0*/  LDC.64 R12, c[0x0][0x3a0] ;  /* 0x0000e800ff0c7b82 */ /* 0x000e620000000a00 */
[----:B0-----:R-:W-:-:S05]  /*0100*/  IMAD.WIDE.U32 R10, R0, 0x4, R10 ;  /* 0x00000004000a7825 */ /* 0x001fca00078e000a */
[----:B------:R-:W2:Y:S01]  /*0110*/  LDG.E R4, desc[UR4][R10.64] ;  /* 0x000000040a047981 */ /* 0x000ea2000c1e1900 */
[----:B-1----:R-:W-:-:S05]  /*0120*/  IMAD.WIDE.U32 R12, R0, 0x4, R12 ;  /* 0x00000004000c7825 */ /* 0x002fca00078e000c */
[----:B------:R-:W2:Y:S01]  /*0130*/  LDG.E R5, desc[UR4][R12.64] ;  /* 0x000000040c057981 */ /* 0x000ea2000c1e1900 */
[----:B------:R-:W-:Y:S02]  /*0140*/  CS2R R14, SRZ ;  /* 0x00000000000e7805 */ /* 0x000fe4000001ff00 */
[----:B--2---:R-:W-:-:S05]  /*0150*/  VIADDMNMX R3, R4, 0x1, R5, !PT ;  /* 0x0000000104037846 */ /* 0x004fca0007800105 */
[----:B------:R-:W-:Y:S02]  /*0160*/  IMAD.IADD R6, R3, 0x1, -R4 ;  /* 0x0000000103067824 */ /* 0x000fe400078e0a04 */
[----:B------:R-:W-:-:S03]  /*0170*/  IMAD.IADD R7, R4, 0x1, -R3 ;  /* 0x0000000104077824 */ /* 0x000fc600078e0a03 */
[C---:B------:R-:W-:Y:S02]  /*0180*/  LOP3.LUT R24, R6.reuse, 0xfffffff8, RZ, 0xc0, !PT ;  /* 0xfffffff806187812 */ /* 0x040fe400078ec0ff */
[----:B------:R-:W-:Y:S02]  /*0190*/  ISETP.GT.U32.AND P0, PT, R7, -0x8, PT ;  /* 0xfffffff80700780c */ /* 0x000fe40003f04070 */
[C---:B------:R-:W-:Y:S01]  /*01a0*/  LOP3.LUT R7, R6.reuse, 0x7, RZ, 0xc0, !PT ;  /* 0x0000000706077812 */ /* 0x040fe200078ec0ff */
[----:B------:R-:W-:Y:S01]  /*01b0*/  IMAD.MOV R24, RZ, RZ, -R24 ;  /* 0x000000ffff187224 */ /* 0x000fe200078e0a18 */
[----:B------:R-:W-:-:S09]  /*01c0*/  LOP3.LUT R9, R6, 0x3, RZ, 0xc0, !PT ;  /* 0x0000000306097812 */ /* 0x000fd200078ec0ff */
.L_x_9:
[----:B------:R-:W-:Y:S01]  /*01d0*/  ISETP.GE.AND P1, PT, R4, R5, PT ;  /* 0x000000050400720c */ /* 0x000fe20003f26270 */
[----:B------:R-:W-:-:S12]  /*01e0*/  BSSY.RECONVERGENT B0, `(.L_x_2) ;  /* 0x000006c000007945 */ /* 0x000fd80003800200 */
[----:B------:R-:W-:Y:S05]  /*01f0*/  @P1 BRA `(.L_x_3) ;  /* 0x0000000400a81947 */ /* 0x000fea0003800000 */
[----:B------:R-:W0:Y:S01]  /*0200*/  LDCU UR6, c[0x0][0x3a8] ;  /* 0x00007500ff0677ac */ /* 0x000e220008000800 */
[----:B------:R-:W-:Y:S01]  /*0210*/  BSSY.RECONVERGENT B2, `(.L_x_4) ;  /* 0x000002d000027945 */ /* 0x000fe20003800200 */
[----:B------:R-:W-:Y:S01]  /*0220*/  ISETP.NE.AND P1, PT, R7, RZ, PT ;  /* 0x000000ff0700720c */ /* 0x000fe20003f25270 */
[----:B------:R-:W-:Y:S02]  /*0230*/  IMAD.MOV.U32 R3, RZ, RZ, R4 ;  /* 0x000000ffff037224 */ /* 0x000fe400078e0004 */
[----:B0-----:R-:W-:-:S05]  /*0240*/  IMAD R26, R8, UR6, RZ ;  /* 0x00000006081a7c24 */ /* 0x001fca000f8e02ff */
[----:B------:R-:W-:Y:S01]  /*0250*/  SHF.R.S32.HI R28, RZ, 0x1f, R26 ;  /* 0x0000001fff1c7819 */ /* 0x000fe2000001141a */
[----:B------:R-:W-:Y:S06]  /*0260*/  @P0 BRA `(.L_x_5) ;  /* 0x00000000009c0947 */ /* 0x000fec0003800000 */
[----:B------:R-:W0:Y:S01]  /*0270*/  LDCU UR6, c[0x0][0x3ac] ;  /* 0x00007580ff0677ac */ /* 0x000e220008000800 */
[----:B------:R-:W-:Y:S02]  /*0280*/  IMAD.MOV.U32 R27, RZ, RZ, R24 ;  /* 0x000000ffff1b7224 */ /* 0x000fe400078e0018 */
[--C-:B------:R-:W-:Y:S02]  /*0290*/  IMAD.MOV.U32 R3, RZ, RZ, R4.reuse ;  /* 0x000000ffff037224 */ /* 0x100fe400078e0004 */
[----:B0-----:R-:W-:-:S07]  /*02a0*/  IMAD R25, R8, UR6, R4 ;  /* 0x0000000608197c24 */ /* 0x001fce000f8e0204 */
.L_x_6:
[----:B------:R-:W0:Y:S01]  /*02b0*/  LDC.64 R12, c[0x0][0x3b0] ;  /* 0x0000ec00ff0c7b82 */ /* 0x000e220000000a00 */
[----:B------:R-:W-:-:S04]  /*02c0*/  IADD3 R11, P2, PT, R26, R3, RZ ;  /* 0x000000031a0b7210 */ /* 0x000fc80007f5e0ff */
[----:B------:R-:W-:Y:S02]  /*02d0*/  LEA.HI.X.SX32 R16, R3, R28, 0x1, P2 ;  /* 0x0000001c03107211 */ /* 0x000fe400010f0eff */
[----:B------:R-:W-:-:S04]  /*02e0*/  LEA R10, P2, R11, UR8, 0x3 ;  /* 0x000000080b0a7c11 */ /* 0x000fc8000f8418ff */
[----:B------:R-:W-:-:S05]  /*02f0*/  LEA.HI.X R11, R11, UR9, R16, 0x3, P2 ;  /* 0x000000090b0b7c11 */ /* 0x000fca00090f1c10 */
[----:B------:R-:W2:Y:S04]  /*0300*/  LDG.E.64 R20, desc[UR4][R10.64] ;  /* 0x000000040a147981 */ /* 0x000ea8000c1e1b00 */
[----:B------:R-:W3:Y:S01]  /*0310*/  LDG.E.64 R16, desc[UR4][R10.64+0x8] ;  /* 0x000008040a107981 */ /* 0x000ee2000c1e1b00 */
[----:B0-----:R-:W-:-:S05]  /*0320*/  IMAD.WIDE R12, R25, 0x8, R12 ;  /* 0x00000008190c7825 */ /* 0x001fca00078e020c */
[----:B------:R-:W2:Y:S04]  /*0330*/  LDG.E.64 R18, desc[UR4][R12.64] ;  /* 0x000000040c127981 */ /* 0x000ea8000c1e1b00 */
[----:B------:R-:W3:Y:S01]  /*0340*/  LDG.E.64 R22, desc[UR4][R12.64+0x8] ;  /* 0x000008040c167981 */ /* 0x000ee2000c1e1b00 */
[----:B--2---:R-:W-:-:S03]  /*0350*/  DFMA R18, R20, R18, R14 ;  /* 0x000000121412722b */ /* 0x004fc6000000000e */
[----:B------:R-:W2:Y:S04]  /*0360*/  LDG.E.64 R20, desc[UR4][R10.64+0x10] ;  /* 0x000010040a147981 */ /* 0x000ea8000c1e1b00 */
[----:B------:R-:W4:Y:S01]  /*0370*/  LDG.E.64 R14, desc[UR4][R12.64+0x18] ;  /* 0x000018040c0e7981 */ /* 0x000f22000c1e1b00 */
[----:B---3--:R-:W-:-:S03]  /*0380*/  DFMA R22, R16, R22, R18 ;  /* 0x000000161016722b */ /* 0x008fc60000000012 */
[----:B------:R-:W2:Y:S04]  /*0390*/  LDG.E.64 R18, desc[UR4][R12.64+0x10] ;  /* 0x000010040c127981 */ /* 0x000ea8000c1e1b00 */
[----:B------:R-:W4:Y:S01]  /*03a0*/  LDG.E.64 R16, desc[UR4][R10.64+0x18] ;  /* 0x000018040a107981 */ /* 0x000f22000c1e1b00 */
[----:B--2---:R-:W-:-:S03]  /*03b0*/  DFMA R18, R20, R18, R22 ;  /* 0x000000121412722b */ /* 0x004fc60000000016 */
[----:B------:R-:W2:Y:S04]  /*03c0*/  LDG.E.64 R20, desc[UR4][R12.64+0x28] ;  /* 0x000028040c147981 */ /* 0x000ea8000c1e1b00 */
[----:B------:R-:W2:Y:S01]  /*03d0*/  LDG.E.64 R22, desc[UR4][R10.64+0x28] ;  /* 0x000028040a167981 */ /* 0x000ea2000c1e1b00 */
[----:B----4-:R-:W-:-:S03]  /*03e0*/  DFMA R14, R16, R14, R18 ;  /* 0x0000000e100e722b */ /* 0x010fc60000000012 */
[----:B------:R-:W3:Y:S04]  /*03f0*/  LDG.E.64 R16, desc[UR4][R12.64+0x20] ;  /* 0x000020040c107981 */ /* 0x000ee8000c1e1b00 */
[----:B------:R-:W3:Y:S02]  /*0400*/  LDG.E.64 R18, desc[UR4][R10.64+0x20] ;  /* 0x000020040a127981 */ /* 0x000ee4000c1e1b00 */
[----:B---3--:R-:W-:Y:S02]  /*0410*/  DFMA R14, R18, R16, R14 ;  /* 0x00000010120e722b */ /* 0x008fe4000000000e */
[----:B------:R-:W3:Y:S04]  /*0420*/  LDG.E.64 R16, desc[UR4][R10.64+0x30] ;  /* 0x000030040a107981 */ /* 0x000ee8000c1e1b00 */
[----:B------:R-:W4:Y:S02]  /*0430*/  LDG.E.64 R18, desc[UR4][R12.64+0x38] ;  /* 0x000038040c127981 */ /* 0x000f24000c1e1b00 */
[----:B--2---:R-:W-:-:S02]  /*0440*/  DFMA R20, R22, R20, R14 ;  /* 0x000000141614722b */ /* 0x004fc4000000000e */
[----:B------:R-:W3:Y:S04]  /*0450*/  LDG.E.64 R14, desc[UR4][R12.64+0x30] ;  /* 0x000030040c0e7981 */ /* 0x000ee8000c1e1b00 */
[----:B------:R-:W4:Y:S01]  /*0460*/  LDG.E.64 R22, desc[UR4][R10.64+0x38] ;  /* 0x000038040a167981 */ /* 0x000f22000c1e1b00 */
[----:B------:R-:W-:-:S05]  /*0470*/  VIADD R27, R27, 0x8 ;  /* 0x000000081b1b7836 */ /* 0x000fca0000000000 */
[----:B------:R-:W-:Y:S01]  /*0480*/  ISETP.NE.AND P2, PT, R27, RZ, PT ;  /* 0x000000ff1b00720c */ /* 0x000fe20003f45270 */
[----:B------:R-:W-:Y:S02]  /*0490*/  VIADD R3, R3, 0x8 ;  /* 0x0000000803037836 */ /* 0x000fe40000000000 */
[----:B------:R-:W-:Y:S01]  /*04a0*/  VIADD R25, R25, 0x8 ;  /* 0x0000000819197836 */ /* 0x000fe20000000000 */
[----:B---3--:R-:W-:-:S08]  /*04b0*/  DFMA R14, R16, R14, R20 ;  /* 0x0000000e100e722b */ /* 0x008fd00000000014 */
[----:B----4-:R-:W-:Y:S01]  /*04c0*/  DFMA R14, R22, R18, R14 ;  /* 0x00000012160e722b */ /* 0x010fe2000000000e */
[----:B------:R-:W-:Y:S10]  /*04d0*/  @P2 BRA `(.L_x_6) ;  /* 0xfffffffc00742947 */ /* 0x000ff4000383ffff */
.L_x_5:
[----:B------:R-:W-:Y:S05]  /*04e0*/  BSYNC.RECONVERGENT B2 ;  /* 0x0000000000027941 */ /* 0x000fea0003800200 */
.L_x_4:
[----:B------:R-:W-:Y:S05]  /*04f0*/  @!P1 BRA `(.L_x_3) ;  /* 0x0000000000e89947 */ /* 0x000fea0003800000 */
[----:B------:R-:W-:Y:S01]  /*0500*/  ISETP.GE.U32.AND P2, PT, R7, 0x4, PT ;  /* 0x000000040700780c */ /* 0x000fe20003f46070 */
[----:B------:R-:W-:Y:S01]  /*0510*/  BSSY.RECONVERGENT B2, `(.L_x_7) ;  /* 0x0000019000027945 */ /* 0x000fe20003800200 */
[----:B------:R-:W-:-:S11]  /*0520*/  ISETP.NE.AND P1, PT, R9, RZ, PT ;  /* 0x000000ff0900720c */ /* 0x000fd60003f25270 */
[----:B------:R-:W-:Y:S05]  /*0530*/  @!P2 BRA `(.L_x_8) ;  /* 0x000000000058a947 */ /* 0x000fea0003800000 */
[----:B------:R-:W0:Y:S01]  /*0540*/  LDC.64 R16, c[0x0][0x3b0] ;  /* 0x0000ec00ff107b82 */ /* 0x000e220000000a00 */
[----:B------:R-:W1:Y:S01]  /*0550*/  LDCU.64 UR6, c[0x0][0x380] ;  /* 0x00007000ff0677ac */ /* 0x000e620008000a00 */
[----:B------:R-:W-:Y:S01]  /*0560*/  IADD3 R10, P2, PT, R26, R3, RZ ;  /* 0x000000031a0a7210 */ /* 0x000fe20007f5e0ff */
[----:B------:R-:W2:Y:S03]  /*0570*/  LDCU UR10, c[0x0][0x3ac] ;  /* 0x00007580ff0a77ac */ /* 0x000ea60008000800 */
[----:B------:R-:W-:Y:S02]  /*0580*/  LEA.HI.X.SX32 R13, R3, R28, 0x1, P2 ;  /* 0x0000001c030d7211 */ /* 0x000fe400010f0eff */
[----:B-1----:R-:W-:Y:S01]  /*0590*/  LEA R18, P2, R10, UR6, 0x3 ;  /* 0x000000060a127c11 */ /* 0x002fe2000f8418ff */
[----:B--2---:R-:W-:-:S03]  /*05a0*/  IMAD R11, R8, UR10, R3 ;  /* 0x0000000a080b7c24 */ /* 0x004fc6000f8e0203 */
[----:B------:R-:W-:Y:S01]  /*05b0*/  LEA.HI.X R19, R10, UR7, R13, 0x3, P2 ;  /* 0x000000070a137c11 */ /* 0x000fe200090f1c0d */
[----:B0-----:R-:W-:-:S04]  /*05c0*/  IMAD.WIDE R16, R11, 0x8, R16 ;  /* 0x000000080b107825 */ /* 0x001fc800078e0210 */
[----:B------:R-:W2:Y:S04]  /*05d0*/  LDG.E.64 R20, desc[UR4][R18.64] ;  /* 0x0000000412147981 */ /* 0x000ea8000c1e1b00 */
[----:B------:R-:W2:Y:S04]  /*05e0*/  LDG.E.64 R22, desc[UR4][R16.64] ;  /* 0x0000000410167981 */ /* 0x000ea8000c1e1b00 */
[----:B------:R-:W3:Y:S04]  /*05f0*/  LDG.E.64 R10, desc[UR4][R16.64+0x8] ;  /* 0x00000804100a7981 */ /* 0x000ee8000c1e1b00 */
[----:B------:R-:W3:Y:S01]  /*0600*/  LDG.E.64 R12, desc[UR4][R18.64+0x8] ;  /* 0x00000804120c7981 */ /* 0x000ee2000c1e1b00 */
[----:B--2---:R-:W-:-:S03]  /*0610*/  DFMA R22, R20, R22, R14 ;  /* 0x000000161416722b */ /* 0x004fc6000000000e */
[----:B------:R-:W2:Y:S04]  /*0620*/  LDG.E.64 R14, desc[UR4][R16.64+0x10] ;  /* 0x00001004100e7981 */ /* 0x000ea8000c1e1b00 */
[----:B------:R-:W2:Y:S04]  /*0630*/  LDG.E.64 R20, desc[UR4][R18.64+0x10] ;  /* 0x0000100412147981 */ /* 0x000ea8000c1e1b00 */
[----:B------:R-:W4:Y:S04]  /*0640*/  LDG.E.64 R16, desc[UR4][R16.64+0x18] ;  /* 0x0000180410107981 */ /* 0x000f28000c1e1b00 */
[----:B------:R-:W4:Y:S01]  /*0650*/  LDG.E.64 R18, desc[UR4][R18.64+0x18] ;  /* 0x0000180412127981 */ /* 0x000f22000c1e1b00 */
[----:B---3--:R-:W-:Y:S01]  /*0660*/  DFMA R10, R12, R10, R22 ;  /* 0x0000000a0c0a722b */ /* 0x008fe20000000016 */
[----:B------:R-:W-:-:S07]  /*0670*/  VIADD R3, R3, 0x4 ;  /* 0x0000000403037836 */ /* 0x000fce0000000000 */
[----:B--2---:R-:W-:-:S08]  /*0680*/  DFMA R14, R20, R14, R10 ;  /* 0x0000000e140e722b */ /* 0x004fd0000000000a */
[----:B----4-:R-:W-:-:S11]  /*0690*/  DFMA R14, R18, R16, R14 ;  /* 0x00000010120e722b */ /* 0x010fd6000000000e */
.L_x_8:
[----:B------:R-:W-:Y:S05]  /*06a0*/  BSYNC.RECONVERGENT B2 ;  /* 0x0000000000027941 */ /* 0x000fea0003800200 */
.L_x_7:
[----:B------:R-:W-:Y:S05]  /*06b0*/  @!P1 BRA `(.L_x_3) ;  /* 0x0000000000789947 */ /* 0x000fea0003800000 */
[----:B------:R-:W-:Y:S02]  /*06c0*/  ISETP.NE.AND P2, PT, R9, 0x1, PT ;  /* 0x000000010900780c */ /* 0x000fe40003f45270 */
[----:B------:R-:W-:-:S11]  /*06d0*/  LOP3.LUT P1, RZ, R6, 0x1, RZ, 0xc0, !PT ;  /* 0x0000000106ff7812 */ /* 0x000fd6000782c0ff */
[----:B------:R-:W0:Y:S01]  /*06e0*/  @P2 LDC.64 R10, c[0x0][0x380] ;  /* 0x0000e000ff0a2b82 */ /* 0x000e220000000a00 */
[----:B------:R-:W-:-:S04]  /*06f0*/  @P2 IADD3 R18, P3, PT, R26, R3, RZ ;  /* 0x000000031a122210 */ /* 0x000fc80007f7e0ff */
[----:B------:R-:W-:-:S03]  /*0700*/  @P2 LEA.HI.X.SX32 R19, R3, R28, 0x1, P3 ;  /* 0x0000001c03132211 */ /* 0x000fc600018f0eff */
[----:B------:R-:W1:Y:S08]  /*0710*/  @P2 LDC R21, c[0x0][0x3ac] ;  /* 0x0000eb00ff152b82 */ /* 0x000e700000000800 */
[----:B------:R-:W2:Y:S08]  /*0720*/  @P1 LDC.64 R12, c[0x0][0x380] ;  /* 0x0000e000ff0c1b82 */ /* 0x000eb00000000a00 */
[----:B------:R-:W3:Y:S01]  /*0730*/  @P2 LDC.64 R16, c[0x0][0x3b0] ;  /* 0x0000ec00ff102b82 */ /* 0x000ee20000000a00 */
[----:B0-----:R-:W-:-:S04]  /*0740*/  @P2 LEA R10, P3, R18, R10, 0x3 ;  /* 0x0000000a120a2211 */ /* 0x001fc800078618ff */
[----:B------:R-:W-:-:S03]  /*0750*/  @P2 LEA.HI.X R11, R18, R11, R19, 0x3, P3 ;  /* 0x0000000b120b2211 */ /* 0x000fc600018f1c13 */
[----:B------:R-:W0:Y:S01]  /*0760*/  @P1 LDC R20, c[0x0][0x3ac] ;  /* 0x0000eb00ff141b82 */ /* 0x000e220000000800 */
[----:B-1----:R-:W-:Y:S02]  /*0770*/  @P2 IMAD R21, R8, R21, R3 ;  /* 0x0000001508152224 */ /* 0x002fe400078e0203 */
[----:B------:R-:W-:-:S05]  /*0780*/  @P2 VIADD R3, R3, 0x2 ;  /* 0x0000000203032836 */ /* 0x000fca0000000000 */
[----:B------:R-:W1:Y:S01]  /*0790*/  @P1 LDC.64 R18, c[0x0][0x3b0] ;  /* 0x0000ec00ff121b82 */ /* 0x000e620000000a00 */
[----:B------:R-:W-:-:S04]  /*07a0*/  @P1 IADD3 R26, P3, PT, R26, R3, RZ ;  /* 0x000000031a1a1210 */ /* 0x000fc80007f7e0ff */
[----:B------:R-:W-:Y:S02]  /*07b0*/  @P1 LEA.HI.X.SX32 R28, R3, R28, 0x1, P3 ;  /* 0x0000001c031c1211 */ /* 0x000fe400018f0eff */
[----:B--2---:R-:W-:Y:S01]  /*07c0*/  @P1 LEA R12, P3, R26, R12, 0x3 ;  /* 0x0000000c1a0c1211 */ /* 0x004fe200078618ff */
[----:B---3--:R-:W-:-:S03]  /*07d0*/  @P2 IMAD.WIDE R16, R21, 0x8, R16 ;  /* 0x0000000815102825 */ /* 0x008fc600078e0210 */
[----:B------:R-:W-:Y:S02]  /*07e0*/  @P1 LEA.HI.X R13, R26, R13, R28, 0x3, P3 ;  /* 0x0000000d1a0d1211 */ /* 0x000fe400018f1c1c */
[----:B------:R-:W2:Y:S04]  /*07f0*/  @P2 LDG.E.64 R22, desc[UR4][R16.64] ;  /* 0x0000000410162981 */ /* 0x000ea8000c1e1b00 */
[----:B------:R-:W2:Y:S01]  /*0800*/  @P2 LDG.E.64 R26, desc[UR4][R10.64] ;  /* 0x000000040a1a2981 */ /* 0x000ea2000c1e1b00 */
[----:B0-----:R-:W-:-:S03]  /*0810*/  @P1 IMAD R3, R8, R20, R3 ;  /* 0x0000001408031224 */ /* 0x001fc600078e0203 */
[----:B------:R-:W3:Y:S04]  /*0820*/  @P2 LDG.E.64 R20, desc[UR4][R16.64+0x8] ;  /* 0x0000080410142981 */ /* 0x000ee8000c1e1b00 */
[----:B------:R-:W3:Y:S01]  /*0830*/  @P2 LDG.E.64 R28, desc[UR4][R10.64+0x8] ;  /* 0x000008040a1c2981 */ /* 0x000ee2000c1e1b00 */
[----:B-1----:R-:W-:-:S03]  /*0840*/  @P1 IMAD.WIDE R18, R3, 0x8, R18 ;  /* 0x0000000803121825 */ /* 0x002fc600078e0212 */
[----:B------:R-:W4:Y:S04]  /*0850*/  @P1 LDG.E.64 R12, desc[UR4][R12.64] ;  /* 0x000000040c0c1981 */ /* 0x000f28000c1e1b00 */
[----:B------:R-:W4:Y:S01]  /*0860*/  @P1 LDG.E.64 R18, desc[UR4][R18.64] ;  /* 0x0000000412121981 */ /* 0x000f22000c1e1b00 */
[----:B--2---:R-:W-:-:S08]  /*0870*/  @P2 DFMA R22, R26, R22, R14 ;  /* 0x000000161a16222b */ /* 0x004fd0000000000e */
[----:B---3--:R-:W-:-:S08]  /*0880*/  @P2 DFMA R14, R28, R20, R22 ;  /* 0x000000141c0e222b */ /* 0x008fd00000000016 */
[----:B----4-:R-:W-:-:S11]  /*0890*/  @P1 DFMA R14, R12, R18, R14 ;  /* 0x000000120c0e122b */ /* 0x010fd6000000000e */
.L_x_3:
[----:B------:R-:W-:Y:S05]  /*08a0*/  BSYNC.RECONVERGENT B0 ;  /* 0x0000000000007941 */ /* 0x000fea0003800200 */
.L_x_2:
[----:B------:R-:W-:-:S05]  /*08b0*/  VIADD R8, R8, 0x1 ;  /* 0x0000000108087836 */ /* 0x000fca0000000000 */
[----:B------:R-:W-:-:S13]  /*08c0*/  ISETP.GE.AND P1, PT, R8, R2, PT ;  /* 0x000000020800720c */ /* 0x000fda0003f26270 */
[----:B------:R-:W-:Y:S05]  /*08d0*/  @!P1 BRA `(.L_x_9) ;  /* 0xfffffff8003c9947 */ /* 0x000fea000383ffff */
.L_x_1:
[----:B------:R-:W-:Y:S05]  /*08e0*/  BSYNC.RECONVERGENT B1 ;  /* 0x0000000000017941 */ /* 0x000fea0003800200 */
.L_x_0:
[----:B------:R-:W0:Y:S02]  /*08f0*/  LDC.64 R2, c[0x0][0x3b8] ;  /* 0x0000ee00ff027b82 */ /* 0x000e240000000a00 */
[----:B0-----:R-:W-:-:S05]  /*0900*/  IMAD.WIDE.U32 R2, R0, 0x8, R2 ;  /* 0x0000000800027825 */ /* 0x001fca00078e0002 */
[----:B------:R-:W-:Y:S01]  /*0910*/  STG.E.64 desc[UR4][R2.64], R14 ;  /* 0x0000000e02007986 */ /* 0x000fe2000c101b04 */
[----:B------:R-:W-:Y:S05]  /*0920*/  EXIT ;  /* 0x000000000000794d */ /* 0x000fea0003800000 */
.L_x_10:
[----:B------:R-:W-:-:S00]  /*0930*/  BRA `(.L_x_10) ;  /* 0xfffffffc00fc7947 */ /* 0x000fc0000383ffff */
[----:B------:R-:W-:-:S00]  /*0940*/  NOP ;  /* 0x0000000000007918 */ /* 0x000fc00000000000 */
        /* <DEDUP_REMOVED lines=11> */
.L_x_11:


//--------------------- .nv.shared.reserved.0     --------------------------
	.section	.nv.shared.reserved.0,"aw",@nobits
	.weak		__nv_reservedSMEM_offset_0_alias
	.size		__nv_reservedSMEM_offset_0_alias, 0, 64
	.other		__nv_reservedSMEM_offset_0_alias,@"STO_CUDA_RESERVED_SHARED STV_DEFAULT"
__nv_reservedSMEM_offset_0_alias:
	.zero		0
	.zero		64


//--------------------- .nv.constant0._Z13calcEmissionsPKdPiS1_S1_S1_iiS0_Pd --------------------------
	.section	.nv.constant0._Z13calcEmissionsPKdPiS1_S1_S1_iiS0_Pd,"a",@progbits
	.sectionflags	@""
	.align	4
.nv.constant0._Z13calcEmissionsPKdPiS1_S1_S1_iiS0_Pd:
	.zero		960


//--------------------- SYMBOLS --------------------------

	.type		.nv.reservedSmem.offset0,@object
	.size		.nv.reservedSmem.offset0,0x4
